	.headerflags	@"EF_CUDA_TEXMODE_UNIFIED EF_CUDA_64BIT_ADDRESS EF_CUDA_ACCELERATORS EF_CUDA_SM90 EF_CUDA_VIRTUAL_SM(EF_CUDA_SM90)"
	.elftype	@"ET_EXEC"


//--------------------- .nv.info                  --------------------------
	.section	.nv.info,"",@"SHT_CUDA_INFO"
	.align	4


	//----- nvinfo : EIATTR_REGCOUNT
	.align		4
        /*0000*/ 	.byte	0x04, 0x2f
        /*0002*/ 	.short	(.L_1 - .L_0)
	.align		4
.L_0:
        /*0004*/ 	.word	index@(triton_per_fused_mv_1)
        /*0008*/ 	.word	0x0000000f


	//----- nvinfo : EIATTR_MIN_STACK_SIZE
	.align		4
.L_1:
        /*000c*/ 	.byte	0x04, 0x12
        /*000e*/ 	.short	(.L_3 - .L_2)
	.align		4
.L_2:
        /*0010*/ 	.word	index@(triton_per_fused_mv_1)
        /*0014*/ 	.word	0x00000000


	//----- nvinfo : EIATTR_FRAME_SIZE
	.align		4
.L_3:
        /*0018*/ 	.byte	0x04, 0x11
        /*001a*/ 	.short	(.L_5 - .L_4)
	.align		4
.L_4:
        /*001c*/ 	.word	index@(triton_per_fused_mv_1)
        /*0020*/ 	.word	0x00000000


	//----- nvinfo : EIATTR_MIN_STACK_SIZE
	.align		4
.L_5:
        /*0024*/ 	.byte	0x04, 0x12
        /*0026*/ 	.short	(.L_7 - .L_6)
	.align		4
.L_6:
        /*0028*/ 	.word	index@(triton_per_fused_mv_1)
        /*002c*/ 	.word	0x00000000
.L_7:


//--------------------- .nv.info.triton_per_fused_mv_1 --------------------------
	.section	.nv.info.triton_per_fused_mv_1,"",@"SHT_CUDA_INFO"
	.sectionflags	@""
	.align	4


	//----- nvinfo : EIATTR_CUDA_API_VERSION
	.align		4
        /*0000*/ 	.byte	0x04, 0x37
        /*0002*/ 	.short	(.L_9 - .L_8)
.L_8:
        /*0004*/ 	.word	0x0000007c


	//----- nvinfo : EIATTR_KPARAM_INFO
	.align		4
.L_9:
        /*0008*/ 	.byte	0x04, 0x17
        /*000a*/ 	.short	(.L_11 - .L_10)
.L_10:
        /*000c*/ 	.word	0x00000000
        /*0010*/ 	.short	0x0004
        /*0012*/ 	.short	0x001c
        /*0014*/ 	.byte	0x00, 0xf0, 0x11, 0x00


	//----- nvinfo : EIATTR_KPARAM_INFO
	.align		4
.L_11:
        /*0018*/ 	.byte	0x04, 0x17
        /*001a*/ 	.short	(.L_13 - .L_12)
.L_12:
        /*001c*/ 	.word	0x00000000
        /*0020*/ 	.short	0x0003
        /*0022*/ 	.short	0x0018
        /*0024*/ 	.byte	0x00, 0xf0, 0x11, 0x00


	//----- nvinfo : EIATTR_KPARAM_INFO
	.align		4
.L_13:
        /*0028*/ 	.byte	0x04, 0x17
        /*002a*/ 	.short	(.L_15 - .L_14)
.L_14:
        /*002c*/ 	.word	0x00000000
        /*0030*/ 	.short	0x0002
        /*0032*/ 	.short	0x0010
        /*0034*/ 	.byte	0x00, 0xf4, 0x21, 0x00


	//----- nvinfo : EIATTR_KPARAM_INFO
	.align		4
.L_15:
        /*0038*/ 	.byte	0x04, 0x17
        /*003a*/ 	.short	(.L_17 - .L_16)
.L_16:
        /*003c*/ 	.word	0x00000000
        /*0040*/ 	.short	0x0001
        /*0042*/ 	.short	0x0008
        /*0044*/ 	.byte	0x00, 0xf4, 0x21, 0x00


	//----- nvinfo : EIATTR_KPARAM_INFO
	.align		4
.L_17:
        /*0048*/ 	.byte	0x04, 0x17
        /*004a*/ 	.short	(.L_19 - .L_18)
.L_18:
        /*004c*/ 	.word	0x00000000
        /*0050*/ 	.short	0x0000
        /*0052*/ 	.short	0x0000
        /*0054*/ 	.byte	0x00, 0xf4, 0x21, 0x00


	//----- nvinfo : EIATTR_SPARSE_MMA_MASK
	.align		4
.L_19:
        /*0058*/ 	.byte	0x03, 0x50
        /*005a*/ 	.short	0x0000


	//----- nvinfo : EIATTR_MAXREG_COUNT
	.align		4
        /*005c*/ 	.byte	0x03, 0x1b
        /*005e*/ 	.short	0x00ff


	//----- nvinfo : EIATTR_COOP_GROUP_MASK_REGIDS
	.align		4
        /*0060*/ 	.byte	0x04, 0x29
        /*0062*/ 	.short	(.L_21 - .L_20)


	//   ....[0]....
.L_20:
        /*0064*/ 	.word	0xffffffff


	//   ....[1]....
        /*0068*/ 	.word	0xffffffff


	//   ....[2]....
        /*006c*/ 	.word	0xffffffff


	//   ....[3]....
        /*0070*/ 	.word	0xffffffff


	//   ....[4]....
        /*0074*/ 	.word	0xffffffff


	//   ....[5]....
        /*0078*/ 	.word	0xffffffff


	//----- nvinfo : EIATTR_COOP_GROUP_INSTR_OFFSETS
	.align		4
.L_21:
        /*007c*/ 	.byte	0x04, 0x28
        /*007e*/ 	.short	(.L_23 - .L_22)


	//   ....[0]....
.L_22:
        /*0080*/ 	.word	0x000001d0


	//   ....[1]....
        /*0084*/ 	.word	0x000001f0


	//   ....[2]....
        /*0088*/ 	.word	0x00000210


	//   ....[3]....
        /*008c*/ 	.word	0x00000230


	//   ....[4]....
        /*0090*/ 	.word	0x00000250


	//   ....[5]....
        /*0094*/ 	.word	0x000002d0


	//----- nvinfo : EIATTR_EXIT_INSTR_OFFSETS
	.align		4
.L_23:
        /*0098*/ 	.byte	0x04, 0x1c
        /*009a*/ 	.short	(.L_25 - .L_24)


	//   ....[0]....
.L_24:
        /*009c*/ 	.word	0x00000310


	//   ....[1]....
        /*00a0*/ 	.word	0x00000360


	//----- nvinfo : EIATTR_REQNTID
	.align		4
.L_25:
        /*00a4*/ 	.byte	0x04, 0x10
        /*00a6*/ 	.short	(.L_27 - .L_26)
.L_26:
        /*00a8*/ 	.word	0x00000040
        /*00ac*/ 	.word	0x00000001
        /*00b0*/ 	.word	0x00000001


	//----- nvinfo : EIATTR_CBANK_PARAM_SIZE
	.align		4
.L_27:
        /*00b4*/ 	.byte	0x03, 0x19
        /*00b6*/ 	.short	0x0020


	//----- nvinfo : EIATTR_PARAM_CBANK
	.align		4
        /*00b8*/ 	.byte	0x04, 0x0a
        /*00ba*/ 	.short	(.L_29 - .L_28)
	.align		4
.L_28:
        /*00bc*/ 	.word	index@(.nv.constant0.triton_per_fused_mv_1)
        /*00c0*/ 	.short	0x0210
        /*00c2*/ 	.short	0x0020


	//----- nvinfo : EIATTR_SW_WAR
	.align		4
.L_29:
        /*00c4*/ 	.byte	0x04, 0x36
        /*00c6*/ 	.short	(.L_31 - .L_30)
.L_30:
        /*00c8*/ 	.word	0x00000008
.L_31:


//--------------------- .nv.callgraph             --------------------------
	.section	.nv.callgraph,"",@"SHT_CUDA_CALLGRAPH"
	.align	4
	.sectionentsize	8
	.align		4
        /*0000*/ 	.word	0x00000000
	.align		4
        /*0004*/ 	.word	0xffffffff
	.align		4
        /*0008*/ 	.word	0x00000000
	.align		4
        /*000c*/ 	.word	0xfffffffe
	.align		4
        /*0010*/ 	.word	0x00000000
	.align		4
        /*0014*/ 	.word	0xfffffffd
	.align		4
        /*0018*/ 	.word	0x00000000
	.align		4
        /*001c*/ 	.word	0xfffffffc


//--------------------- .text.triton_per_fused_mv_1 --------------------------
	.section	.text.triton_per_fused_mv_1,"ax",@progbits
	.sectionflags	@"SHF_BARRIERS=1"
	.align	128
        .global         triton_per_fused_mv_1
        .type           triton_per_fused_mv_1,@function
        .size           triton_per_fused_mv_1,(.L_x_1 - triton_per_fused_mv_1)
        .other          triton_per_fused_mv_1,@"STO_CUDA_ENTRY STV_DEFAULT"
triton_per_fused_mv_1:
.text.triton_per_fused_mv_1:
[----:B------:R-:W0:Y:S02]  /*0000*/  LDC R1, c[0x0][0x28] ;  /* 0x00000a00ff017b82 */ /* 0x000e240000000800 */
[----:B------:R-:W1:Y:S01]  /*0010*/  S2R R12, SR_TID.X ;  /* 0x00000000000c7919 */ /* 0x000e620000002100 */
[----:B------:R-:W2:Y:S01]  /*0020*/  LDC.64 R4, c[0x0][0x210] ;  /* 0x00008400ff047b82 */ /* 0x000ea20000000a00 */
[----:B------:R-:W-:Y:S01]  /*0030*/  ULDC.64 UR6, c[0x0][0x208] ;  /* 0x0000820000067ab9 */ /* 0x000fe20000000a00 */
[----:B------:R-:W3:Y:S06]  /*0040*/  S2R R0, SR_CTAID.X ;  /* 0x0000000000007919 */ /* 0x000eec0000002500 */
[----:B------:R-:W4:Y:S01]  /*0050*/  LDC.64 R6, c[0x0][0x218] ;  /* 0x00008600ff067b82 */ /* 0x000f220000000a00 */
[----:B-1----:R-:W-:-:S02]  /*0060*/  LOP3.LUT R3, R12, 0x3f, RZ, 0xc0, !PT ;  /* 0x0000003f0c037812 */ /* 0x002fc400078ec0ff */
[----:B---3--:R-:W-:-:S03]  /*0070*/  ISETP.GE.AND P0, PT, R0, 0x4, PT ;  /* 0x000000040000780c */ /* 0x008fc60003f06270 */
[----:B------:R-:W-:Y:S01]  /*0080*/  IMAD R9, R0, 0x24, R3 ;  /* 0x0000002400097824 */ /* 0x000fe200078e0203 */
[C---:B------:R-:W-:Y:S01]  /*0090*/  ISETP.GE.U32.AND P2, PT, R3.reuse, 0x24, PT ;  /* 0x000000240300780c */ /* 0x040fe20003f46070 */
[C---:B----4-:R-:W-:Y:S01]  /*00a0*/  IMAD.WIDE.U32 R6, R3.reuse, 0x4, R6 ;  /* 0x0000000403067825 */ /* 0x050fe200078e0006 */
[----:B------:R-:W-:-:S03]  /*00b0*/  ISETP.LT.U32.AND P1, PT, R3, 0x24, !P0 ;  /* 0x000000240300780c */ /* 0x000fc60004721070 */
[----:B--2---:R-:W-:Y:S01]  /*00c0*/  IMAD.WIDE R4, R9, 0x4, R4 ;  /* 0x0000000409047825 */ /* 0x004fe200078e0204 */
[----:B------:R-:W-:-:S07]  /*00d0*/  CS2R R8, SRZ ;  /* 0x0000000000087805 */ /* 0x000fce000001ff00 */
[----:B------:R1:W2:Y:S04]  /*00e0*/  @!P2 LDG.E.EL R9, desc[UR6][R6.64] ;  /* 0x000000060609a981 */ /* 0x0002a8000c2e1900 */
[----:B------:R-:W3:Y:S01]  /*00f0*/  @P1 LDG.E R8, desc[UR6][R4.64] ;  /* 0x0000000604081981 */ /* 0x000ee2000c1e1900 */
[----:B------:R-:W4:Y:S01]  /*0100*/  S2UR UR5, SR_CgaCtaId ;  /* 0x00000000000579c3 */ /* 0x000f220000008800 */
[----:B------:R-:W-:Y:S01]  /*0110*/  UMOV UR4, 0x400 ;  /* 0x0000040000047882 */ /* 0x000fe20000000000 */
[----:B------:R-:W-:Y:S02]  /*0120*/  ISETP.EQ.AND P0, PT, R3, RZ, !P0 ;  /* 0x000000ff0300720c */ /* 0x000fe40004702270 */
[----:B-1----:R-:W-:Y:S02]  /*0130*/  SHF.R.U32.HI R6, RZ, 0x3, R12 ;  /* 0x00000003ff067819 */ /* 0x002fe4000001160c */
[----:B------:R-:W-:-:S02]  /*0140*/  LOP3.LUT R7, R12, 0x1, RZ, 0xc0, !PT ;  /* 0x000000010c077812 */ /* 0x000fc400078ec0ff */
[----:B------:R-:W-:Y:S01]  /*0150*/  LOP3.LUT R6, R6, 0x4, RZ, 0xc0, !PT ;  /* 0x0000000406067812 */ /* 0x000fe200078ec0ff */
[----:B----4-:R-:W-:Y:S01]  /*0160*/  UPRMT UR4, UR5, 0x654, UR4 ;  /* 0x0000065405047896 */ /* 0x010fe20008000004 */
[----:B--2---:R-:W-:Y:S02]  /*0170*/  SEL R9, R9, RZ, !P2 ;  /* 0x000000ff09097207 */ /* 0x004fe40005000000 */
[----:B------:R-:W-:Y:S02]  /*0180*/  ISETP.GE.AND P2, PT, R12, 0x2, PT ;  /* 0x000000020c00780c */ /* 0x000fe40003f46270 */
[----:B---3--:R-:W-:-:S05]  /*0190*/  SEL R8, R8, RZ, P1 ;  /* 0x000000ff08087207 */ /* 0x008fca0000800000 */
[----:B------:R-:W-:-:S05]  /*01a0*/  FMUL R9, R8, R9 ;  /* 0x0000000908097220 */ /* 0x000fca0000400000 */
[----:B------:R-:W-:Y:S02]  /*01b0*/  FSEL R9, R9, RZ, P1 ;  /* 0x000000ff09097208 */ /* 0x000fe40000800000 */
[----:B------:R-:W-:-:S03]  /*01c0*/  LOP3.LUT P1, RZ, R12, 0x1f, RZ, 0xc0, !PT ;  /* 0x0000001f0cff7812 */ /* 0x000fc6000782c0ff */
[----:B------:R-:W1:Y:S02]  /*01d0*/  SHFL.BFLY PT, R8, R9, 0x10, 0x1f ;  /* 0x0e001f0009087f89 */ /* 0x000e6400000e0000 */
[----:B-1----:R-:W-:-:S05]  /*01e0*/  FADD R8, R9, R8 ;  /* 0x0000000809087221 */ /* 0x002fca0000000000 */
[----:B------:R-:W1:Y:S02]  /*01f0*/  SHFL.BFLY PT, R11, R8, 0x8, 0x1f ;  /* 0x0d001f00080b7f89 */ /* 0x000e6400000e0000 */
[----:B-1----:R-:W-:-:S05]  /*0200*/  FADD R11, R8, R11 ;  /* 0x0000000b080b7221 */ /* 0x002fca0000000000 */
[----:B------:R-:W1:Y:S02]  /*0210*/  SHFL.BFLY PT, R10, R11, 0x4, 0x1f ;  /* 0x0c801f000b0a7f89 */ /* 0x000e6400000e0000 */
[----:B-1----:R-:W-:-:S05]  /*0220*/  FADD R10, R11, R10 ;  /* 0x0000000a0b0a7221 */ /* 0x002fca0000000000 */
[----:B------:R-:W1:Y:S02]  /*0230*/  SHFL.BFLY PT, R5, R10, 0x2, 0x1f ;  /* 0x0c401f000a057f89 */ /* 0x000e6400000e0000 */
[----:B-1----:R-:W-:-:S05]  /*0240*/  FADD R5, R10, R5 ;  /* 0x000000050a057221 */ /* 0x002fca0000000000 */
[----:B------:R-:W1:Y:S02]  /*0250*/  SHFL.BFLY PT, R4, R5, 0x1, 0x1f ;  /* 0x0c201f0005047f89 */ /* 0x000e6400000e0000 */
[----:B-1----:R-:W-:Y:S01]  /*0260*/  FADD R9, R5, R4 ;  /* 0x0000000405097221 */ /* 0x002fe20000000000 */
[----:B------:R-:W-:-:S04]  /*0270*/  LEA R4, R12, UR4, 0x2 ;  /* 0x000000040c047c11 */ /* 0x000fc8000f8e10ff */
[----:B------:R-:W-:Y:S01]  /*0280*/  @!P1 STS [R6+UR4], R9 ;  /* 0x0000000906009988 */ /* 0x000fe20008000804 */
[----:B------:R-:W-:Y:S01]  /*0290*/  BAR.SYNC.DEFER_BLOCKING 0x0 ;  /* 0x0000000000007b1d */ /* 0x000fe20000010000 */
[----:B------:R-:W-:-:S04]  /*02a0*/  ISETP.NE.U32.AND P1, PT, R7, 0x1, PT ;  /* 0x000000010700780c */ /* 0x000fc80003f25070 */
[----:B------:R-:W-:Y:S01]  /*02b0*/  ISETP.LT.AND P1, PT, R12, 0x2, P1 ;  /* 0x000000020c00780c */ /* 0x000fe20000f21270 */
[----:B------:R-:W1:Y:S04]  /*02c0*/  @!P2 LDS R2, [R4] ;  /* 0x000000000402a984 */ /* 0x000e680000000800 */
[----:B-1----:R-:W1:Y:S02]  /*02d0*/  SHFL.BFLY PT, R5, R2, 0x1, 0x1f ;  /* 0x0c201f0002057f89 */ /* 0x002e6400000e0000 */
[----:B-1----:R-:W-:-:S06]  /*02e0*/  FADD R5, R2, R5 ;  /* 0x0000000502057221 */ /* 0x002fcc0000000000 */
[----:B------:R1:W-:Y:S01]  /*02f0*/  @P1 STS [R4], R5 ;  /* 0x0000000504001388 */ /* 0x0003e20000000800 */
[----:B------:R-:W-:Y:S06]  /*0300*/  BAR.SYNC.DEFER_BLOCKING 0x0 ;  /* 0x0000000000007b1d */ /* 0x000fec0000010000 */
[----:B-1----:R-:W-:Y:S05]  /*0310*/  @!P0 EXIT ;  /* 0x000000000000894d */ /* 0x002fea0003800000 */
[----:B------:R-:W0:Y:S01]  /*0320*/  LDS R5, [UR4] ;  /* 0x00000004ff057984 */ /* 0x000e220008000800 */
[----:B------:R-:W1:Y:S02]  /*0330*/  LDC.64 R2, c[0x0][0x220] ;  /* 0x00008800ff027b82 */ /* 0x000e640000000a00 */
[----:B-1----:R-:W-:-:S05]  /*0340*/  IMAD.WIDE R2, R0, 0x4, R2 ;  /* 0x0000000400027825 */ /* 0x002fca00078e0202 */
[----:B0-----:R-:W-:Y:S01]  /*0350*/  STG.E desc[UR6][R2.64], R5 ;  /* 0x0000000502007986 */ /* 0x001fe2000c101906 */
[----:B------:R-:W-:Y:S05]  /*0360*/  EXIT ;  /* 0x000000000000794d */ /* 0x000fea0003800000 */
.L_x_0:
[----:B------:R-:W-:-:S00]  /*0370*/  BRA `(.L_x_0) ;  /* 0xfffffffc00fc7947 */ /* 0x000fc0000383ffff */
[----:B------:R-:W-:-:S00]  /*0380*/  NOP ;  /* 0x0000000000007918 */ /* 0x000fc00000000000 */
[----:B------:R-:W-:-:S00]  /*0390*/  NOP ;  /* 0x0000000000007918 */ /* 0x000fc00000000000 */
[----:B------:R-:W-:-:S00]  /*03a0*/  NOP ;  /* 0x0000000000007918 */ /* 0x000fc00000000000 */
[----:B------:R-:W-:-:S00]  /*03b0*/  NOP ;  /* 0x0000000000007918 */ /* 0x000fc00000000000 */
[----:B------:R-:W-:-:S00]  /*03c0*/  NOP ;  /* 0x0000000000007918 */ /* 0x000fc00000000000 */
[----:B------:R-:W-:-:S00]  /*03d0*/  NOP ;  /* 0x0000000000007918 */ /* 0x000fc00000000000 */
[----:B------:R-:W-:-:S00]  /*03e0*/  NOP ;  /* 0x0000000000007918 */ /* 0x000fc00000000000 */
[----:B------:R-:W-:-:S00]  /*03f0*/  NOP ;  /* 0x0000000000007918 */ /* 0x000fc00000000000 */
.L_x_1:


//--------------------- .nv.shared.triton_per_fused_mv_1 --------------------------
	.section	.nv.shared.triton_per_fused_mv_1,"aw",@nobits
	.sectionflags	@""
	.align	16
	.zero		1024


//--------------------- .nv.constant0.triton_per_fused_mv_1 --------------------------
	.section	.nv.constant0.triton_per_fused_mv_1,"a",@progbits
	.sectionflags	@""
	.align	4
.nv.constant0.triton_per_fused_mv_1:
	.zero		560
